	.headerflags	@"EF_CUDA_TEXMODE_UNIFIED EF_CUDA_64BIT_ADDRESS EF_CUDA_ACCELERATORS EF_CUDA_SM90 EF_CUDA_VIRTUAL_SM(EF_CUDA_SM90)"
	.elftype	@"ET_EXEC"


//--------------------- .nv.info                  --------------------------
	.section	.nv.info,"",@"SHT_CUDA_INFO"
	.align	4


	//----- nvinfo : EIATTR_REGCOUNT
	.align		4
        /*0000*/ 	.byte	0x04, 0x2f
        /*0002*/ 	.short	(.L_3 - .L_2)
	.align		4
.L_2:
        /*0004*/ 	.word	index@(triton_poi_fused__native_batch_norm_legit_no_training_relu_21)
        /*0008*/ 	.word	0x00000011


	//----- nvinfo : EIATTR_MIN_STACK_SIZE
	.align		4
.L_3:
        /*000c*/ 	.byte	0x04, 0x12
        /*000e*/ 	.short	(.L_5 - .L_4)
	.align		4
.L_4:
        /*0010*/ 	.word	index@(triton_poi_fused__native_batch_norm_legit_no_training_relu_21)
        /*0014*/ 	.word	0x00000000


	//----- nvinfo : EIATTR_FRAME_SIZE
	.align		4
.L_5:
        /*0018*/ 	.byte	0x04, 0x11
        /*001a*/ 	.short	(.L_7 - .L_6)
	.align		4
.L_6:
        /*001c*/ 	.word	index@(triton_poi_fused__native_batch_norm_legit_no_training_relu_21)
        /*0020*/ 	.word	0x00000000


	//----- nvinfo : EIATTR_MIN_STACK_SIZE
	.align		4
.L_7:
        /*0024*/ 	.byte	0x04, 0x12
        /*0026*/ 	.short	(.L_9 - .L_8)
	.align		4
.L_8:
        /*0028*/ 	.word	index@(triton_poi_fused__native_batch_norm_legit_no_training_relu_21)
        /*002c*/ 	.word	0x00000000
.L_9:


//--------------------- .nv.info.triton_poi_fused__native_batch_norm_legit_no_training_relu_21 --------------------------
	.section	.nv.info.triton_poi_fused__native_batch_norm_legit_no_training_relu_21,"",@"SHT_CUDA_INFO"
	.sectionflags	@""
	.align	4


	//----- nvinfo : EIATTR_CUDA_API_VERSION
	.align		4
        /*0000*/ 	.byte	0x04, 0x37
        /*0002*/ 	.short	(.L_11 - .L_10)
.L_10:
        /*0004*/ 	.word	0x0000007c


	//----- nvinfo : EIATTR_KPARAM_INFO
	.align		4
.L_11:
        /*0008*/ 	.byte	0x04, 0x17
        /*000a*/ 	.short	(.L_13 - .L_12)
.L_12:
        /*000c*/ 	.word	0x00000000
        /*0010*/ 	.short	0x0006
        /*0012*/ 	.short	0x0030
        /*0014*/ 	.byte	0x00, 0xf0, 0x11, 0x00


	//----- nvinfo : EIATTR_KPARAM_INFO
	.align		4
.L_13:
        /*0018*/ 	.byte	0x04, 0x17
        /*001a*/ 	.short	(.L_15 - .L_14)
.L_14:
        /*001c*/ 	.word	0x00000000
        /*0020*/ 	.short	0x0005
        /*0022*/ 	.short	0x0028
        /*0024*/ 	.byte	0x00, 0xf4, 0x21, 0x00


	//----- nvinfo : EIATTR_KPARAM_INFO
	.align		4
.L_15:
        /*0028*/ 	.byte	0x04, 0x17
        /*002a*/ 	.short	(.L_17 - .L_16)
.L_16:
        /*002c*/ 	.word	0x00000000
        /*0030*/ 	.short	0x0004
        /*0032*/ 	.short	0x0020
        /*0034*/ 	.byte	0x00, 0xf4, 0x21, 0x00


	//----- nvinfo : EIATTR_KPARAM_INFO
	.align		4
.L_17:
        /*0038*/ 	.byte	0x04, 0x17
        /*003a*/ 	.short	(.L_19 - .L_18)
.L_18:
        /*003c*/ 	.word	0x00000000
        /*0040*/ 	.short	0x0003
        /*0042*/ 	.short	0x0018
        /*0044*/ 	.byte	0x00, 0xf4, 0x21, 0x00


	//----- nvinfo : EIATTR_KPARAM_INFO
	.align		4
.L_19:
        /*0048*/ 	.byte	0x04, 0x17
        /*004a*/ 	.short	(.L_21 - .L_20)
.L_20:
        /*004c*/ 	.word	0x00000000
        /*0050*/ 	.short	0x0002
        /*0052*/ 	.short	0x0010
        /*0054*/ 	.byte	0x00, 0xf4, 0x21, 0x00


	//----- nvinfo : EIATTR_KPARAM_INFO
	.align		4
.L_21:
        /*0058*/ 	.byte	0x04, 0x17
        /*005a*/ 	.short	(.L_23 - .L_22)
.L_22:
        /*005c*/ 	.word	0x00000000
        /*0060*/ 	.short	0x0001
        /*0062*/ 	.short	0x0008
        /*0064*/ 	.byte	0x00, 0xf4, 0x21, 0x00


	//----- nvinfo : EIATTR_KPARAM_INFO
	.align		4
.L_23:
        /*0068*/ 	.byte	0x04, 0x17
        /*006a*/ 	.short	(.L_25 - .L_24)
.L_24:
        /*006c*/ 	.word	0x00000000
        /*0070*/ 	.short	0x0000
        /*0072*/ 	.short	0x0000
        /*0074*/ 	.byte	0x00, 0xf4, 0x21, 0x00


	//----- nvinfo : EIATTR_SPARSE_MMA_MASK
	.align		4
.L_25:
        /*0078*/ 	.byte	0x03, 0x50
        /*007a*/ 	.short	0x0000


	//----- nvinfo : EIATTR_MAXREG_COUNT
	.align		4
        /*007c*/ 	.byte	0x03, 0x1b
        /*007e*/ 	.short	0x00ff


	//----- nvinfo : EIATTR_EXIT_INSTR_OFFSETS
	.align		4
        /*0080*/ 	.byte	0x04, 0x1c
        /*0082*/ 	.short	(.L_27 - .L_26)


	//   ....[0]....
.L_26:
        /*0084*/ 	.word	0x00000370


	//----- nvinfo : EIATTR_REQNTID
	.align		4
.L_27:
        /*0088*/ 	.byte	0x04, 0x10
        /*008a*/ 	.short	(.L_29 - .L_28)
.L_28:
        /*008c*/ 	.word	0x00000100
        /*0090*/ 	.word	0x00000001
        /*0094*/ 	.word	0x00000001


	//----- nvinfo : EIATTR_CBANK_PARAM_SIZE
	.align		4
.L_29:
        /*0098*/ 	.byte	0x03, 0x19
        /*009a*/ 	.short	0x0034


	//----- nvinfo : EIATTR_PARAM_CBANK
	.align		4
        /*009c*/ 	.byte	0x04, 0x0a
        /*009e*/ 	.short	(.L_31 - .L_30)
	.align		4
.L_30:
        /*00a0*/ 	.word	index@(.nv.constant0.triton_poi_fused__native_batch_norm_legit_no_training_relu_21)
        /*00a4*/ 	.short	0x0210
        /*00a6*/ 	.short	0x0034


	//----- nvinfo : EIATTR_SW_WAR
	.align		4
.L_31:
        /*00a8*/ 	.byte	0x04, 0x36
        /*00aa*/ 	.short	(.L_33 - .L_32)
.L_32:
        /*00ac*/ 	.word	0x00000008
.L_33:


//--------------------- .nv.callgraph             --------------------------
	.section	.nv.callgraph,"",@"SHT_CUDA_CALLGRAPH"
	.align	4
	.sectionentsize	8
	.align		4
        /*0000*/ 	.word	0x00000000
	.align		4
        /*0004*/ 	.word	0xffffffff
	.align		4
        /*0008*/ 	.word	0x00000000
	.align		4
        /*000c*/ 	.word	0xfffffffe
	.align		4
        /*0010*/ 	.word	0x00000000
	.align		4
        /*0014*/ 	.word	0xfffffffd
	.align		4
        /*0018*/ 	.word	0x00000000
	.align		4
        /*001c*/ 	.word	0xfffffffc


//--------------------- .nv.constant4             --------------------------
	.section	.nv.constant4,"a",@progbits
	.align	8
	.align		8
.nv.constant4:
        /*0000*/ 	.dword	_$_str
	.align		8
        /*0008*/ 	.dword	_$_str_$_2


//--------------------- .text.triton_poi_fused__native_batch_norm_legit_no_training_relu_21 --------------------------
	.section	.text.triton_poi_fused__native_batch_norm_legit_no_training_relu_21,"ax",@progbits
	.align	128
        .global         triton_poi_fused__native_batch_norm_legit_no_training_relu_21
        .type           triton_poi_fused__native_batch_norm_legit_no_training_relu_21,@function
        .size           triton_poi_fused__native_batch_norm_legit_no_training_relu_21,(.L_x_1 - triton_poi_fused__native_batch_norm_legit_no_training_relu_21)
        .other          triton_poi_fused__native_batch_norm_legit_no_training_relu_21,@"STO_CUDA_ENTRY STV_DEFAULT"
triton_poi_fused__native_batch_norm_legit_no_training_relu_21:
.text.triton_poi_fused__native_batch_norm_legit_no_training_relu_21:
[----:B------:R-:W-:Y:S01]  /*0000*/  LDC R1, c[0x0][0x28] ;  /* 0x00000a00ff017b82 */ /* 0x000fe20000000800 */
[----:B------:R-:W1:Y:S01]  /*0010*/  S2R R0, SR_TID.X ;  /* 0x0000000000007919 */ /* 0x000e620000002100 */
[----:B------:R-:W-:-:S06]  /*0020*/  HFMA2.MMA R2, -RZ, RZ, 0, 0 ;  /* 0x00000000ff027435 */ /* 0x000fcc00000001ff */
[----:B------:R-:W2:Y:S01]  /*0030*/  LDC.64 R6, c[0x0][0x220] ;  /* 0x00008800ff067b82 */ /* 0x000ea20000000a00 */
[----:B------:R-:W-:Y:S01]  /*0040*/  ULDC.64 UR4, c[0x0][0x208] ;  /* 0x0000820000047ab9 */ /* 0x000fe20000000a00 */
[----:B------:R-:W3:Y:S06]  /*0050*/  S2R R5, SR_CTAID.X ;  /* 0x0000000000057919 */ /* 0x000eec0000002500 */
[----:B------:R-:W4:Y:S08]  /*0060*/  LDC.64 R8, c[0x0][0x228] ;  /* 0x00008a00ff087b82 */ /* 0x000f300000000a00 */
[----:B------:R-:W5:Y:S01]  /*0070*/  LDC.64 R10, c[0x0][0x230] ;  /* 0x00008c00ff0a7b82 */ /* 0x000f620000000a00 */
[----:B-1----:R-:W-:-:S02]  /*0080*/  SHF.L.U32 R0, R0, 0x1, RZ ;  /* 0x0000000100007819 */ /* 0x002fc400000006ff */
[----:B---3--:R-:W-:Y:S02]  /*0090*/  SHF.R.S32.HI R3, RZ, 0x16, R5 ;  /* 0x00000016ff037819 */ /* 0x008fe40000011405 */
[----:B------:R-:W-:Y:S02]  /*00a0*/  LOP3.LUT R0, R0, 0x1fe, RZ, 0xc0, !PT ;  /* 0x000001fe00007812 */ /* 0x000fe400078ec0ff */
[----:B------:R-:W-:Y:S02]  /*00b0*/  SGXT R3, R3, 0x1 ;  /* 0x000000010303781a */ /* 0x000fe40000000200 */
[----:B------:R-:W-:-:S04]  /*00c0*/  LEA R0, R5, R0, 0x9 ;  /* 0x0000000005007211 */ /* 0x000fc800078e48ff */
[----:B------:R-:W-:-:S04]  /*00d0*/  LEA.HI R3, R3, R0, RZ, 0x9 ;  /* 0x0000000003037211 */ /* 0x000fc800078f48ff */
[----:B------:R-:W-:-:S05]  /*00e0*/  SHF.R.S32.HI R3, RZ, 0x9, R3 ;  /* 0x00000009ff037819 */ /* 0x000fca0000011403 */
[----:B------:R-:W-:-:S05]  /*00f0*/  IMAD.HI R2, R3, -0x77777777, R2 ;  /* 0x8888888903027827 */ /* 0x000fca00078e0202 */
[----:B------:R-:W-:-:S04]  /*0100*/  SHF.R.U32.HI R5, RZ, 0x1f, R2 ;  /* 0x0000001fff057819 */ /* 0x000fc80000011602 */
[----:B------:R-:W-:-:S05]  /*0110*/  LEA.HI.SX32 R5, R2, R5, 0x1b ;  /* 0x0000000502057211 */ /* 0x000fca00078fdaff */
[----:B------:R-:W-:Y:S02]  /*0120*/  IMAD R13, R5, -0x3c, R3 ;  /* 0xffffffc4050d7824 */ /* 0x000fe400078e0203 */
[----:B------:R-:W1:Y:S02]  /*0130*/  LDC.64 R2, c[0x0][0x210] ;  /* 0x00008400ff027b82 */ /* 0x000e640000000a00 */
[----:B--2---:R-:W-:-:S06]  /*0140*/  IMAD.WIDE R6, R13, 0x4, R6 ;  /* 0x000000040d067825 */ /* 0x004fcc00078e0206 */
[----:B------:R-:W2:Y:S01]  /*0150*/  LDG.E.EL R6, desc[UR4][R6.64] ;  /* 0x0000000406067981 */ /* 0x000ea2000c2e1900 */
[----:B------:R-:W3:Y:S01]  /*0160*/  LDC.64 R4, c[0x0][0x218] ;  /* 0x00008600ff047b82 */ /* 0x000ee20000000a00 */
[----:B----4-:R-:W-:-:S04]  /*0170*/  IMAD.WIDE R8, R13, 0x4, R8 ;  /* 0x000000040d087825 */ /* 0x010fc800078e0208 */
[----:B-----5:R-:W-:Y:S02]  /*0180*/  IMAD.WIDE R10, R13, 0x4, R10 ;  /* 0x000000040d0a7825 */ /* 0x020fe400078e020a */
[----:B------:R-:W4:Y:S04]  /*0190*/  LDG.E.EL R8, desc[UR4][R8.64] ;  /* 0x0000000408087981 */ /* 0x000f28000c2e1900 */
[----:B------:R-:W4:Y:S01]  /*01a0*/  LDG.E.EL R11, desc[UR4][R10.64] ;  /* 0x000000040a0b7981 */ /* 0x000f22000c2e1900 */
[----:B-1----:R-:W-:-:S06]  /*01b0*/  IMAD.WIDE R2, R0, 0x4, R2 ;  /* 0x0000000400027825 */ /* 0x002fcc00078e0202 */
[----:B------:R-:W5:Y:S01]  /*01c0*/  LDG.E.64 R2, desc[UR4][R2.64] ;  /* 0x0000000402027981 */ /* 0x000f62000c1e1b00 */
[----:B---3--:R-:W-:-:S05]  /*01d0*/  IMAD.WIDE R4, R13, 0x4, R4 ;  /* 0x000000040d047825 */ /* 0x008fca00078e0204 */
[----:B------:R1:W5:Y:S01]  /*01e0*/  LDG.E.EL R12, desc[UR4][R4.64] ;  /* 0x00000004040c7981 */ /* 0x000362000c2e1900 */
[----:B------:R-:W-:Y:S01]  /*01f0*/  MOV R14, 0x3e800000 ;  /* 0x3e800000000e7802 */ /* 0x000fe20000000f00 */
[----:B-1----:R-:W1:Y:S02]  /*0200*/  LDC.64 R4, c[0x0][0x238] ;  /* 0x00008e00ff047b82 */ /* 0x002e640000000a00 */
[----:B-1----:R-:W-:-:S04]  /*0210*/  IMAD.WIDE R4, R0, 0x4, R4 ;  /* 0x0000000400047825 */ /* 0x002fc800078e0204 */
[----:B--2---:R-:W-:-:S04]  /*0220*/  FADD R6, R6, 9.9999997473787516356e-06 ;  /* 0x3727c5ac06067421 */ /* 0x004fc80000000000 */
[----:B------:R-:W1:Y:S02]  /*0230*/  MUFU.SQRT R7, R6 ;  /* 0x0000000600077308 */ /* 0x000e640000002000 */
[C---:B-1----:R-:W-:Y:S02]  /*0240*/  FSETP.GT.AND P0, PT, R7.reuse, 8.50705917302346158658e+37, PT ;  /* 0x7e8000000700780b */ /* 0x042fe40003f04000 */
[----:B------:R-:W-:-:S11]  /*0250*/  FSETP.GEU.AND P1, PT, R7, 1.175494350822287508e-38, PT ;  /* 0x008000000700780b */ /* 0x000fd60003f2e000 */
[----:B------:R-:W-:-:S04]  /*0260*/  @P0 FMUL R7, R7, 0.25 ;  /* 0x3e80000007070820 */ /* 0x000fc80000400000 */
[----:B------:R-:W-:-:S06]  /*0270*/  @!P1 FMUL R7, R7, 16777216 ;  /* 0x4b80000007079820 */ /* 0x000fcc0000400000 */
[----:B------:R-:W1:Y:S01]  /*0280*/  MUFU.RCP R7, R7 ;  /* 0x0000000700077308 */ /* 0x000e620000001000 */
[----:B------:R-:W-:Y:S01]  /*0290*/  FSEL R14, R14, 1, P0 ;  /* 0x3f8000000e0e7808 */ /* 0x000fe20000000000 */
[----:B-----5:R-:W-:-:S04]  /*02a0*/  FADD R2, R2, -R12 ;  /* 0x8000000c02027221 */ /* 0x020fc80000000000 */
[----:B------:R-:W-:Y:S01]  /*02b0*/  @!P1 FMUL R14, R14, 16777216 ;  /* 0x4b8000000e0e9820 */ /* 0x000fe20000400000 */
[----:B------:R-:W-:-:S03]  /*02c0*/  FADD R3, R3, -R12 ;  /* 0x8000000c03037221 */ /* 0x000fc60000000000 */
[----:B-1----:R-:W-:-:S04]  /*02d0*/  FMUL R14, R7, R14 ;  /* 0x0000000e070e7220 */ /* 0x002fc80000400000 */
[-C--:B------:R-:W-:Y:S01]  /*02e0*/  FMUL R2, R2, R14.reuse ;  /* 0x0000000e02027220 */ /* 0x080fe20000400000 */
[----:B------:R-:W-:-:S03]  /*02f0*/  FMUL R14, R3, R14 ;  /* 0x0000000e030e7220 */ /* 0x000fc60000400000 */
[C-C-:B----4-:R-:W-:Y:S01]  /*0300*/  FFMA R2, R8.reuse, R2, R11.reuse ;  /* 0x0000000208027223 */ /* 0x150fe2000000000b */
[----:B------:R-:W-:-:S04]  /*0310*/  FFMA R14, R8, R14, R11 ;  /* 0x0000000e080e7223 */ /* 0x000fc8000000000b */
[----:B------:R-:W-:Y:S02]  /*0320*/  FSETP.GEU.AND P0, PT, R2, RZ, PT ;  /* 0x000000ff0200720b */ /* 0x000fe40003f0e000 */
[----:B------:R-:W-:Y:S02]  /*0330*/  FSETP.GEU.AND P1, PT, R14, RZ, PT ;  /* 0x000000ff0e00720b */ /* 0x000fe40003f2e000 */
[----:B------:R-:W-:Y:S02]  /*0340*/  FSEL R2, R2, RZ, P0 ;  /* 0x000000ff02027208 */ /* 0x000fe40000000000 */
[----:B------:R-:W-:-:S05]  /*0350*/  FSEL R3, R14, RZ, P1 ;  /* 0x000000ff0e037208 */ /* 0x000fca0000800000 */
[----:B------:R-:W-:Y:S01]  /*0360*/  STG.E.64 desc[UR4][R4.64], R2 ;  /* 0x0000000204007986 */ /* 0x000fe2000c101b04 */
[----:B------:R-:W-:Y:S05]  /*0370*/  EXIT ;  /* 0x000000000000794d */ /* 0x000fea0003800000 */
.L_x_0:
[----:B------:R-:W-:-:S00]  /*0380*/  BRA `(.L_x_0) ;  /* 0xfffffffc00fc7947 */ /* 0x000fc0000383ffff */
[----:B------:R-:W-:-:S00]  /*0390*/  NOP ;  /* 0x0000000000007918 */ /* 0x000fc00000000000 */
        /* <DEDUP_REMOVED lines=14> */
.L_x_1:


//--------------------- .nv.global.init           --------------------------
	.section	.nv.global.init,"aw",@progbits
.nv.global.init:
	.type		_$_str,@object
	.size		_$_str,(_$_str_$_2 - _$_str)
_$_str:
        /*0000*/ 	.byte	0x5f, 0x5f, 0x43, 0x55, 0x44, 0x41, 0x5f, 0x46, 0x54, 0x5a, 0x00
	.type		_$_str_$_2,@object
	.size		_$_str_$_2,(.L_1 - _$_str_$_2)
_$_str_$_2:
        /*000b*/ 	.byte	0x5f, 0x5f, 0x43, 0x55, 0x44, 0x41, 0x5f, 0x50, 0x52, 0x45, 0x43, 0x5f, 0x53, 0x51, 0x52, 0x54
        /*001b*/ 	.byte	0x00
.L_1:


//--------------------- .nv.constant0.triton_poi_fused__native_batch_norm_legit_no_training_relu_21 --------------------------
	.section	.nv.constant0.triton_poi_fused__native_batch_norm_legit_no_training_relu_21,"a",@progbits
	.sectionflags	@""
	.align	4
.nv.constant0.triton_poi_fused__native_batch_norm_legit_no_training_relu_21:
	.zero		580
